//
// Generated by NVIDIA NVVM Compiler
//
// Compiler Build ID: CL-36424714
// Cuda compilation tools, release 13.0, V13.0.88
// Based on NVVM 20.0.0
//

.version 9.0
.target sm_100
.address_size 64

	// .globl	_Z17matrixVecMultiplyPfS_S_i

.visible .entry _Z17matrixVecMultiplyPfS_S_i(
	.param .u64 .ptr .align 1 _Z17matrixVecMultiplyPfS_S_i_param_0,
	.param .u64 .ptr .align 1 _Z17matrixVecMultiplyPfS_S_i_param_1,
	.param .u64 .ptr .align 1 _Z17matrixVecMultiplyPfS_S_i_param_2,
	.param .u32 _Z17matrixVecMultiplyPfS_S_i_param_3
)
{
	.reg .pred 	%p<10>;
	.reg .b32 	%r<28>;
	.reg .b32 	%f<112>;
	.reg .b64 	%rd<47>;

	ld.param.u64 	%rd16, [_Z17matrixVecMultiplyPfS_S_i_param_0];
	ld.param.u64 	%rd17, [_Z17matrixVecMultiplyPfS_S_i_param_1];
	ld.param.u64 	%rd15, [_Z17matrixVecMultiplyPfS_S_i_param_2];
	ld.param.u32 	%r18, [_Z17matrixVecMultiplyPfS_S_i_param_3];
	cvta.to.global.u64 	%rd1, %rd17;
	cvta.to.global.u64 	%rd2, %rd16;
	mov.u32 	%r1, %tid.x;
	setp.lt.s32 	%p1, %r18, 1;
	mov.f32 	%f111, 0f00000000;
	@%p1 bra 	$L__BB0_13;
	mul.lo.s32 	%r2, %r18, %r1;
	and.b32  	%r3, %r18, 15;
	setp.lt.u32 	%p2, %r18, 16;
	mov.f32 	%f111, 0f00000000;
	mov.b32 	%r25, 0;
	@%p2 bra 	$L__BB0_4;
	and.b32  	%r25, %r18, 2147483632;
	neg.s32 	%r23, %r25;
	mul.wide.u32 	%rd18, %r2, 4;
	add.s64 	%rd19, %rd18, %rd2;
	add.s64 	%rd44, %rd19, 32;
	add.s64 	%rd43, %rd1, 32;
	mov.f32 	%f111, 0f00000000;
$L__BB0_3:
	.pragma "nounroll";
	ld.global.f32 	%f18, [%rd44+-32];
	ld.global.f32 	%f19, [%rd43+-32];
	fma.rn.f32 	%f20, %f18, %f19, %f111;
	ld.global.f32 	%f21, [%rd44+-28];
	ld.global.f32 	%f22, [%rd43+-28];
	fma.rn.f32 	%f23, %f21, %f22, %f20;
	ld.global.f32 	%f24, [%rd44+-24];
	ld.global.f32 	%f25, [%rd43+-24];
	fma.rn.f32 	%f26, %f24, %f25, %f23;
	ld.global.f32 	%f27, [%rd44+-20];
	ld.global.f32 	%f28, [%rd43+-20];
	fma.rn.f32 	%f29, %f27, %f28, %f26;
	ld.global.f32 	%f30, [%rd44+-16];
	ld.global.f32 	%f31, [%rd43+-16];
	fma.rn.f32 	%f32, %f30, %f31, %f29;
	ld.global.f32 	%f33, [%rd44+-12];
	ld.global.f32 	%f34, [%rd43+-12];
	fma.rn.f32 	%f35, %f33, %f34, %f32;
	ld.global.f32 	%f36, [%rd44+-8];
	ld.global.f32 	%f37, [%rd43+-8];
	fma.rn.f32 	%f38, %f36, %f37, %f35;
	ld.global.f32 	%f39, [%rd44+-4];
	ld.global.f32 	%f40, [%rd43+-4];
	fma.rn.f32 	%f41, %f39, %f40, %f38;
	ld.global.f32 	%f42, [%rd44];
	ld.global.f32 	%f43, [%rd43];
	fma.rn.f32 	%f44, %f42, %f43, %f41;
	ld.global.f32 	%f45, [%rd44+4];
	ld.global.f32 	%f46, [%rd43+4];
	fma.rn.f32 	%f47, %f45, %f46, %f44;
	ld.global.f32 	%f48, [%rd44+8];
	ld.global.f32 	%f49, [%rd43+8];
	fma.rn.f32 	%f50, %f48, %f49, %f47;
	ld.global.f32 	%f51, [%rd44+12];
	ld.global.f32 	%f52, [%rd43+12];
	fma.rn.f32 	%f53, %f51, %f52, %f50;
	ld.global.f32 	%f54, [%rd44+16];
	ld.global.f32 	%f55, [%rd43+16];
	fma.rn.f32 	%f56, %f54, %f55, %f53;
	ld.global.f32 	%f57, [%rd44+20];
	ld.global.f32 	%f58, [%rd43+20];
	fma.rn.f32 	%f59, %f57, %f58, %f56;
	ld.global.f32 	%f60, [%rd44+24];
	ld.global.f32 	%f61, [%rd43+24];
	fma.rn.f32 	%f62, %f60, %f61, %f59;
	ld.global.f32 	%f63, [%rd44+28];
	ld.global.f32 	%f64, [%rd43+28];
	fma.rn.f32 	%f111, %f63, %f64, %f62;
	add.s32 	%r23, %r23, 16;
	add.s64 	%rd44, %rd44, 64;
	add.s64 	%rd43, %rd43, 64;
	setp.ne.s32 	%p3, %r23, 0;
	@%p3 bra 	$L__BB0_3;
$L__BB0_4:
	setp.eq.s32 	%p4, %r3, 0;
	@%p4 bra 	$L__BB0_13;
	and.b32  	%r9, %r18, 7;
	setp.lt.u32 	%p5, %r3, 8;
	@%p5 bra 	$L__BB0_7;
	add.s32 	%r20, %r25, %r2;
	mul.wide.u32 	%rd20, %r20, 4;
	add.s64 	%rd21, %rd2, %rd20;
	ld.global.f32 	%f66, [%rd21];
	cvt.u64.u32 	%rd22, %r25;
	mul.wide.u32 	%rd23, %r25, 4;
	add.s64 	%rd24, %rd1, %rd23;
	ld.global.f32 	%f67, [%rd24];
	fma.rn.f32 	%f68, %f66, %f67, %f111;
	cvt.u64.u32 	%rd25, %r2;
	add.s64 	%rd26, %rd22, %rd25;
	shl.b64 	%rd27, %rd26, 2;
	add.s64 	%rd28, %rd2, %rd27;
	ld.global.f32 	%f69, [%rd28+4];
	ld.global.f32 	%f70, [%rd24+4];
	fma.rn.f32 	%f71, %f69, %f70, %f68;
	ld.global.f32 	%f72, [%rd28+8];
	ld.global.f32 	%f73, [%rd24+8];
	fma.rn.f32 	%f74, %f72, %f73, %f71;
	ld.global.f32 	%f75, [%rd28+12];
	ld.global.f32 	%f76, [%rd24+12];
	fma.rn.f32 	%f77, %f75, %f76, %f74;
	ld.global.f32 	%f78, [%rd28+16];
	ld.global.f32 	%f79, [%rd24+16];
	fma.rn.f32 	%f80, %f78, %f79, %f77;
	ld.global.f32 	%f81, [%rd28+20];
	ld.global.f32 	%f82, [%rd24+20];
	fma.rn.f32 	%f83, %f81, %f82, %f80;
	ld.global.f32 	%f84, [%rd28+24];
	ld.global.f32 	%f85, [%rd24+24];
	fma.rn.f32 	%f86, %f84, %f85, %f83;
	ld.global.f32 	%f87, [%rd28+28];
	ld.global.f32 	%f88, [%rd24+28];
	fma.rn.f32 	%f111, %f87, %f88, %f86;
	add.s32 	%r25, %r25, 8;
$L__BB0_7:
	setp.eq.s32 	%p6, %r9, 0;
	@%p6 bra 	$L__BB0_13;
	and.b32  	%r12, %r18, 3;
	setp.lt.u32 	%p7, %r9, 4;
	@%p7 bra 	$L__BB0_10;
	add.s32 	%r21, %r25, %r2;
	mul.wide.u32 	%rd29, %r21, 4;
	add.s64 	%rd30, %rd2, %rd29;
	ld.global.f32 	%f90, [%rd30];
	cvt.u64.u32 	%rd31, %r25;
	mul.wide.u32 	%rd32, %r25, 4;
	add.s64 	%rd33, %rd1, %rd32;
	ld.global.f32 	%f91, [%rd33];
	fma.rn.f32 	%f92, %f90, %f91, %f111;
	cvt.u64.u32 	%rd34, %r2;
	add.s64 	%rd35, %rd31, %rd34;
	shl.b64 	%rd36, %rd35, 2;
	add.s64 	%rd37, %rd2, %rd36;
	ld.global.f32 	%f93, [%rd37+4];
	ld.global.f32 	%f94, [%rd33+4];
	fma.rn.f32 	%f95, %f93, %f94, %f92;
	ld.global.f32 	%f96, [%rd37+8];
	ld.global.f32 	%f97, [%rd33+8];
	fma.rn.f32 	%f98, %f96, %f97, %f95;
	ld.global.f32 	%f99, [%rd37+12];
	ld.global.f32 	%f100, [%rd33+12];
	fma.rn.f32 	%f111, %f99, %f100, %f98;
	add.s32 	%r25, %r25, 4;
$L__BB0_10:
	setp.eq.s32 	%p8, %r12, 0;
	@%p8 bra 	$L__BB0_13;
	mul.wide.u32 	%rd38, %r25, 4;
	add.s64 	%rd46, %rd1, %rd38;
	add.s32 	%r22, %r25, %r2;
	mul.wide.u32 	%rd39, %r22, 4;
	add.s64 	%rd45, %rd2, %rd39;
	neg.s32 	%r27, %r12;
$L__BB0_12:
	.pragma "nounroll";
	ld.global.f32 	%f101, [%rd45];
	ld.global.f32 	%f102, [%rd46];
	fma.rn.f32 	%f111, %f101, %f102, %f111;
	add.s64 	%rd46, %rd46, 4;
	add.s64 	%rd45, %rd45, 4;
	add.s32 	%r27, %r27, 1;
	setp.ne.s32 	%p9, %r27, 0;
	@%p9 bra 	$L__BB0_12;
$L__BB0_13:
	cvta.to.global.u64 	%rd40, %rd15;
	mul.wide.u32 	%rd41, %r1, 4;
	add.s64 	%rd42, %rd40, %rd41;
	st.global.f32 	[%rd42], %f111;
	ret;

}


// ===== COMPILED SASS (sm_100) =====

	.target	sm_100

	.elftype	@"ET_EXEC"


//--------------------- .note.nv.tkinfo           --------------------------
	.section	.note.nv.tkinfo,"",@"SHT_NOTE"
	.sectionflags	@"SHF_NOTE_NV_TKINFO"
	.tkinfo
        /*0018*/ 	.word	0x00000002
        /*0030*/ 	.string	""
        /*0030*/ 	.string	"ptxas"
        /*0030*/ 	.string	"Cuda compilation tools, release 13.0, V13.0.88"
        /*0030*/ 	.string	"Build cuda_13.0.r13.0/compiler.36424714_0"
        /*0030*/ 	.string	"-arch sm_100 -m 64 "



//--------------------- .note.nv.cuinfo           --------------------------
	.section	.note.nv.cuinfo,"",@"SHT_NOTE"
	.sectionflags	@"SHF_NOTE_NV_CUINFO"
        /*0018*/ 	.short	0x0002
        /*001a*/ 	.short	0x0064
        /*001c*/ 	.short	0x0082
	.zero		2


//--------------------- .nv.info                  --------------------------
	.section	.nv.info,"",@"SHT_CUDA_INFO"
	.align	4


	//----- nvinfo : EIATTR_REGCOUNT
	.align		4
        /*0000*/ 	.byte	0x04, 0x2f
        /*0002*/ 	.short	(.L_1 - .L_0)
	.align		4
.L_0:
        /*0004*/ 	.word	index@(_Z17matrixVecMultiplyPfS_S_i)
        /*0008*/ 	.word	0x0000001e


	//----- nvinfo : EIATTR_FRAME_SIZE
	.align		4
.L_1:
        /*000c*/ 	.byte	0x04, 0x11
        /*000e*/ 	.short	(.L_3 - .L_2)
	.align		4
.L_2:
        /*0010*/ 	.word	index@(_Z17matrixVecMultiplyPfS_S_i)
        /*0014*/ 	.word	0x00000000


	//----- nvinfo : EIATTR_MIN_STACK_SIZE
	.align		4
.L_3:
        /*0018*/ 	.byte	0x04, 0x12
        /*001a*/ 	.short	(.L_5 - .L_4)
	.align		4
.L_4:
        /*001c*/ 	.word	index@(_Z17matrixVecMultiplyPfS_S_i)
        /*0020*/ 	.word	0x00000000
.L_5:


//--------------------- .nv.compat                --------------------------
	.section	.nv.compat,"",@"SHT_CUDA_COMPAT_INFO"
	.align	4
        /*0000*/ 	.byte	0x02, 0x09, 0x00, 0x00, 0x02, 0x02, 0x01, 0x00, 0x02, 0x05, 0x05, 0x00, 0x03, 0x07, 0x01, 0x01
        /*0010*/ 	.byte	0x02, 0x03, 0x00, 0x00, 0x02, 0x06, 0x01, 0x00, 0x04, 0x0b, 0x08, 0x00, 0x09, 0x00, 0x00, 0x00
        /*0020*/ 	.byte	0x00, 0x00, 0x00, 0x00


//--------------------- .nv.info._Z17matrixVecMultiplyPfS_S_i --------------------------
	.section	.nv.info._Z17matrixVecMultiplyPfS_S_i,"",@"SHT_CUDA_INFO"
	.sectionflags	@""
	.align	4


	//----- nvinfo : EIATTR_CUDA_API_VERSION
	.align		4
        /*0000*/ 	.byte	0x04, 0x37
        /*0002*/ 	.short	(.L_7 - .L_6)
.L_6:
        /*0004*/ 	.word	0x00000082


	//----- nvinfo : EIATTR_KPARAM_INFO
	.align		4
.L_7:
        /*0008*/ 	.byte	0x04, 0x17
        /*000a*/ 	.short	(.L_9 - .L_8)
.L_8:
        /*000c*/ 	.word	0x00000000
        /*0010*/ 	.short	0x0003
        /*0012*/ 	.short	0x0018
        /*0014*/ 	.byte	0x00, 0xf0, 0x11, 0x00


	//----- nvinfo : EIATTR_KPARAM_INFO
	.align		4
.L_9:
        /*0018*/ 	.byte	0x04, 0x17
        /*001a*/ 	.short	(.L_11 - .L_10)
.L_10:
        /*001c*/ 	.word	0x00000000
        /*0020*/ 	.short	0x0002
        /*0022*/ 	.short	0x0010
        /*0024*/ 	.byte	0x00, 0xf5, 0x21, 0x00


	//----- nvinfo : EIATTR_KPARAM_INFO
	.align		4
.L_11:
        /*0028*/ 	.byte	0x04, 0x17
        /*002a*/ 	.short	(.L_13 - .L_12)
.L_12:
        /*002c*/ 	.word	0x00000000
        /*0030*/ 	.short	0x0001
        /*0032*/ 	.short	0x0008
        /*0034*/ 	.byte	0x00, 0xf5, 0x21, 0x00


	//----- nvinfo : EIATTR_KPARAM_INFO
	.align		4
.L_13:
        /*0038*/ 	.byte	0x04, 0x17
        /*003a*/ 	.short	(.L_15 - .L_14)
.L_14:
        /*003c*/ 	.word	0x00000000
        /*0040*/ 	.short	0x0000
        /*0042*/ 	.short	0x0000
        /*0044*/ 	.byte	0x00, 0xf5, 0x21, 0x00


	//----- nvinfo : EIATTR_SPARSE_MMA_MASK
	.align		4
.L_15:
        /*0048*/ 	.byte	0x03, 0x50
        /*004a*/ 	.short	0x0000


	//----- nvinfo : EIATTR_MAXREG_COUNT
	.align		4
        /*004c*/ 	.byte	0x03, 0x1b
        /*004e*/ 	.short	0x00ff


	//----- nvinfo : EIATTR_MERCURY_ISA_VERSION
	.align		4
        /*0050*/ 	.byte	0x03, 0x5f
        /*0052*/ 	.short	0x0101


	//----- nvinfo : EIATTR_VRC_CTA_INIT_COUNT
	.align		4
        /*0054*/ 	.byte	0x02, 0x4a
	.zero		1
	.zero		1


	//----- nvinfo : EIATTR_EXIT_INSTR_OFFSETS
	.align		4
        /*0058*/ 	.byte	0x04, 0x1c
        /*005a*/ 	.short	(.L_17 - .L_16)


	//   ....[0]....
.L_16:
        /*005c*/ 	.word	0x00000b10


	//----- nvinfo : EIATTR_CBANK_PARAM_SIZE
	.align		4
.L_17:
        /*0060*/ 	.byte	0x03, 0x19
        /*0062*/ 	.short	0x001c


	//----- nvinfo : EIATTR_PARAM_CBANK
	.align		4
        /*0064*/ 	.byte	0x04, 0x0a
        /*0066*/ 	.short	(.L_19 - .L_18)
	.align		4
.L_18:
        /*0068*/ 	.word	index@(.nv.constant0._Z17matrixVecMultiplyPfS_S_i)
        /*006c*/ 	.short	0x0380
        /*006e*/ 	.short	0x001c


	//----- nvinfo : EIATTR_SW_WAR
	.align		4
.L_19:
        /*0070*/ 	.byte	0x04, 0x36
        /*0072*/ 	.short	(.L_21 - .L_20)
.L_20:
        /*0074*/ 	.word	0x00000008
.L_21:


//--------------------- .nv.callgraph             --------------------------
	.section	.nv.callgraph,"",@"SHT_CUDA_CALLGRAPH"
	.align	4
	.sectionentsize	8
	.align		4
        /*0000*/ 	.word	0x00000000
	.align		4
        /*0004*/ 	.word	0xffffffff
	.align		4
        /*0008*/ 	.word	0x00000000
	.align		4
        /*000c*/ 	.word	0xfffffffe
	.align		4
        /*0010*/ 	.word	0x00000000
	.align		4
        /*0014*/ 	.word	0xfffffffd
	.align		4
        /*0018*/ 	.word	0x00000000
	.align		4
        /*001c*/ 	.word	0xfffffffc


//--------------------- .text._Z17matrixVecMultiplyPfS_S_i --------------------------
	.section	.text._Z17matrixVecMultiplyPfS_S_i,"ax",@progbits
	.align	128
        .global         _Z17matrixVecMultiplyPfS_S_i
        .type           _Z17matrixVecMultiplyPfS_S_i,@function
        .size           _Z17matrixVecMultiplyPfS_S_i,(.L_x_7 - _Z17matrixVecMultiplyPfS_S_i)
        .other          _Z17matrixVecMultiplyPfS_S_i,@"STO_CUDA_ENTRY STV_DEFAULT"
_Z17matrixVecMultiplyPfS_S_i:
.text._Z17matrixVecMultiplyPfS_S_i:
[----:B------:R-:W-:Y:S01]  /*0000*/  LDC R1, c[0x0][0x37c] ;  /* 0x0000df00ff017b82 */ /* 0x000fe20000000800 */
[----:B------:R-:W0:Y:S01]  /*0010*/  LDCU UR6, c[0x0][0x398] ;  /* 0x00007300ff0677ac */ /* 0x000e220008000800 */
[----:B------:R-:W1:Y:S01]  /*0020*/  S2R R0, SR_TID.X ;  /* 0x0000000000007919 */ /* 0x000e620000002100 */
[----:B------:R-:W-:Y:S01]  /*0030*/  HFMA2 R14, -RZ, RZ, 0, 0 ;  /* 0x00000000ff0e7431 */ /* 0x000fe200000001ff */
[----:B------:R-:W2:Y:S01]  /*0040*/  LDCU.64 UR10, c[0x0][0x358] ;  /* 0x00006b00ff0a77ac */ /* 0x000ea20008000a00 */
[----:B0-----:R-:W-:-:S09]  /*0050*/  UISETP.GE.AND UP0, UPT, UR6, 0x1, UPT ;  /* 0x000000010600788c */ /* 0x001fd2000bf06270 */
[----:B--2---:R-:W-:Y:S05]  /*0060*/  BRA.U !UP0, `(.L_x_0) ;  /* 0x00000009089c7547 */ /* 0x004fea000b800000 */
[----:B------:R-:W-:Y:S02]  /*0070*/  UISETP.GE.U32.AND UP1, UPT, UR6, 0x10, UPT ;  /* 0x000000100600788c */ /* 0x000fe4000bf26070 */
[----:B-1----:R-:W-:Y:S01]  /*0080*/  IMAD R6, R0, UR6, RZ ;  /* 0x0000000600067c24 */ /* 0x002fe2000f8e02ff */
[----:B------:R-:W-:Y:S01]  /*0090*/  ULOP3.LUT UR7, UR6, 0xf, URZ, 0xc0, !UPT ;  /* 0x0000000f06077892 */ /* 0x000fe2000f8ec0ff */
[----:B------:R-:W-:Y:S02]  /*00a0*/  MOV R14, RZ ;  /* 0x000000ff000e7202 */ /* 0x000fe40000000f00 */
[----:B------:R-:W-:Y:S01]  /*00b0*/  MOV R7, RZ ;  /* 0x000000ff00077202 */ /* 0x000fe20000000f00 */
[----:B------:R-:W-:Y:S02]  /*00c0*/  UISETP.NE.AND UP0, UPT, UR7, URZ, UPT ;  /* 0x000000ff0700728c */ /* 0x000fe4000bf05270 */
[----:B------:R-:W-:Y:S09]  /*00d0*/  BRA.U !UP1, `(.L_x_1) ;  /* 0x0000000509107547 */ /* 0x000ff2000b800000 */
[----:B------:R-:W0:Y:S01]  /*00e0*/  LDC.64 R2, c[0x0][0x380] ;  /* 0x0000e000ff027b82 */ /* 0x000e220000000a00 */
[----:B------:R-:W1:Y:S01]  /*00f0*/  LDCU.64 UR4, c[0x0][0x388] ;  /* 0x00007100ff0477ac */ /* 0x000e620008000a00 */
[----:B------:R-:W-:Y:S01]  /*0100*/  MOV R14, RZ ;  /* 0x000000ff000e7202 */ /* 0x000fe20000000f00 */
[----:B------:R-:W-:-:S04]  /*0110*/  ULOP3.LUT UR8, UR6, 0x7ffffff0, URZ, 0xc0, !UPT ;  /* 0x7ffffff006087892 */ /* 0x000fc8000f8ec0ff */
[----:B------:R-:W-:Y:S02]  /*0120*/  UIADD3 UR9, UPT, UPT, -UR8, URZ, URZ ;  /* 0x000000ff08097290 */ /* 0x000fe4000fffe1ff */
[----:B------:R-:W-:Y:S01]  /*0130*/  MOV R7, UR8 ;  /* 0x0000000800077c02 */ /* 0x000fe20008000f00 */
[----:B-1----:R-:W-:-:S04]  /*0140*/  UIADD3 UR4, UP1, UPT, UR4, 0x20, URZ ;  /* 0x0000002004047890 */ /* 0x002fc8000ff3e0ff */
[----:B------:R-:W-:Y:S01]  /*0150*/  UIADD3.X UR5, UPT, UPT, URZ, UR5, URZ, UP1, !UPT ;  /* 0x00000005ff057290 */ /* 0x000fe20008ffe4ff */
[----:B0-----:R-:W-:Y:S01]  /*0160*/  IMAD.WIDE.U32 R2, R6, 0x4, R2 ;  /* 0x0000000406027825 */ /* 0x001fe200078e0002 */
[----:B------:R-:W-:Y:S02]  /*0170*/  MOV R4, UR4 ;  /* 0x0000000400047c02 */ /* 0x000fe40008000f00 */
[----:B------:R-:W-:Y:S02]  /*0180*/  IADD3 R2, P0, PT, R2, 0x20, RZ ;  /* 0x0000002002027810 */ /* 0x000fe40007f1e0ff */
[----:B------:R-:W-:Y:S02]  /*0190*/  MOV R5, UR5 ;  /* 0x0000000500057c02 */ /* 0x000fe40008000f00 */
[----:B------:R-:W-:-:S09]  /*01a0*/  IADD3.X R3, PT, PT, RZ, R3, RZ, P0, !PT ;  /* 0x00000003ff037210 */ /* 0x000fd200007fe4ff */
.L_x_2:
[----:B------:R-:W2:Y:S04]  /*01b0*/  LDG.E R15, desc[UR10][R2.64+-0x20] ;  /* 0xffffe00a020f7981 */ /* 0x000ea8000c1e1900 */
[----:B------:R-:W2:Y:S04]  /*01c0*/  LDG.E R16, desc[UR10][R4.64+-0x20] ;  /* 0xffffe00a04107981 */ /* 0x000ea8000c1e1900 */
[----:B------:R-:W3:Y:S04]  /*01d0*/  LDG.E R24, desc[UR10][R2.64+-0x1c] ;  /* 0xffffe40a02187981 */ /* 0x000ee8000c1e1900 */
[----:B------:R-:W3:Y:S04]  /*01e0*/  LDG.E R25, desc[UR10][R4.64+-0x1c] ;  /* 0xffffe40a04197981 */ /* 0x000ee8000c1e1900 */
[----:B------:R-:W4:Y:S04]  /*01f0*/  LDG.E R19, desc[UR10][R2.64+-0x18] ;  /* 0xffffe80a02137981 */ /* 0x000f28000c1e1900 */
[----:B------:R-:W4:Y:S04]  /*0200*/  LDG.E R18, desc[UR10][R4.64+-0x18] ;  /* 0xffffe80a04127981 */ /* 0x000f28000c1e1900 */
[----:B------:R-:W5:Y:S04]  /*0210*/  LDG.E R20, desc[UR10][R2.64+-0x14] ;  /* 0xffffec0a02147981 */ /* 0x000f68000c1e1900 */
        /* <DEDUP_REMOVED lines=9> */
[----:B------:R-:W5:Y:S01]  /*02b0*/  LDG.E R17, desc[UR10][R4.64] ;  /* 0x0000000a04117981 */ /* 0x000f62000c1e1900 */
[----:B--2---:R-:W-:-:S03]  /*02c0*/  FFMA R15, R15, R16, R14 ;  /* 0x000000100f0f7223 */ /* 0x004fc6000000000e */
[----:B------:R-:W2:Y:S04]  /*02d0*/  LDG.E R16, desc[UR10][R2.64] ;  /* 0x0000000a02107981 */ /* 0x000ea8000c1e1900 */
[----:B------:R-:W2:Y:S01]  /*02e0*/  LDG.E R14, desc[UR10][R2.64+0x4] ;  /* 0x0000040a020e7981 */ /* 0x000ea2000c1e1900 */
[----:B---3--:R-:W-:-:S03]  /*02f0*/  FFMA R24, R24, R25, R15 ;  /* 0x0000001918187223 */ /* 0x008fc6000000000f */
[----:B------:R-:W3:Y:S01]  /*0300*/  LDG.E R15, desc[UR10][R4.64+0x4] ;  /* 0x0000040a040f7981 */ /* 0x000ee2000c1e1900 */
[----:B----4-:R-:W-:-:S03]  /*0310*/  FFMA R25, R19, R18, R24 ;  /* 0x0000001213197223 */ /* 0x010fc60000000018 */
[----:B------:R-:W4:Y:S04]  /*0320*/  LDG.E R18, desc[UR10][R2.64+0x8] ;  /* 0x0000080a02127981 */ /* 0x000f28000c1e1900 */
[----:B------:R-:W4:Y:S01]  /*0330*/  LDG.E R19, desc[UR10][R4.64+0x8] ;  /* 0x0000080a04137981 */ /* 0x000f22000c1e1900 */
[----:B-----5:R-:W-:-:S03]  /*0340*/  FFMA R25, R20, R21, R25 ;  /* 0x0000001514197223 */ /* 0x020fc60000000019 */
[----:B------:R-:W5:Y:S04]  /*0350*/  LDG.E R20, desc[UR10][R2.64+0xc] ;  /* 0x00000c0a02147981 */ /* 0x000f68000c1e1900 */
[----:B------:R-:W5:Y:S01]  /*0360*/  LDG.E R21, desc[UR10][R4.64+0xc] ;  /* 0x00000c0a04157981 */ /* 0x000f62000c1e1900 */
[----:B------:R-:W-:-:S03]  /*0370*/  FFMA R25, R22, R23, R25 ;  /* 0x0000001716197223 */ /* 0x000fc60000000019 */
[----:B------:R-:W5:Y:S04]  /*0380*/  LDG.E R22, desc[UR10][R2.64+0x10] ;  /* 0x0000100a02167981 */ /* 0x000f68000c1e1900 */
[----:B------:R-:W5:Y:S01]  /*0390*/  LDG.E R23, desc[UR10][R4.64+0x10] ;  /* 0x0000100a04177981 */ /* 0x000f62000c1e1900 */
[----:B------:R-:W-:-:S03]  /*03a0*/  FFMA R26, R12, R13, R25 ;  /* 0x0000000d0c1a7223 */ /* 0x000fc60000000019 */
[----:B------:R-:W5:Y:S04]  /*03b0*/  LDG.E R24, desc[UR10][R2.64+0x14] ;  /* 0x0000140a02187981 */ /* 0x000f68000c1e1900 */
[----:B------:R-:W5:Y:S04]  /*03c0*/  LDG.E R25, desc[UR10][R4.64+0x14] ;  /* 0x0000140a04197981 */ /* 0x000f68000c1e1900 */
[----:B------:R-:W5:Y:S01]  /*03d0*/  LDG.E R13, desc[UR10][R2.64+0x18] ;  /* 0x0000180a020d7981 */ /* 0x000f62000c1e1900 */
[----:B------:R-:W-:-:S03]  /*03e0*/  FFMA R27, R11, R8, R26 ;  /* 0x000000080b1b7223 */ /* 0x000fc6000000001a */
[----:B------:R-:W5:Y:S04]  /*03f0*/  LDG.E R12, desc[UR10][R4.64+0x18] ;  /* 0x0000180a040c7981 */ /* 0x000f68000c1e1900 */
[----:B------:R0:W5:Y:S04]  /*0400*/  LDG.E R8, desc[UR10][R2.64+0x1c] ;  /* 0x00001c0a02087981 */ /* 0x000168000c1e1900 */
[----:B------:R1:W5:Y:S01]  /*0410*/  LDG.E R11, desc[UR10][R4.64+0x1c] ;  /* 0x00001c0a040b7981 */ /* 0x000362000c1e1900 */
[----:B------:R-:W-:Y:S01]  /*0420*/  FFMA R9, R10, R9, R27 ;  /* 0x000000090a097223 */ /* 0x000fe2000000001b */
[----:B------:R-:W-:-:S04]  /*0430*/  UIADD3 UR9, UPT, UPT, UR9, 0x10, URZ ;  /* 0x0000001009097890 */ /* 0x000fc8000fffe0ff */
[----:B------:R-:W-:Y:S01]  /*0440*/  UISETP.NE.AND UP1, UPT, UR9, URZ, UPT ;  /* 0x000000ff0900728c */ /* 0x000fe2000bf25270 */
[----:B0-----:R-:W-:Y:S02]  /*0450*/  IADD3 R2, P0, PT, R2, 0x40, RZ ;  /* 0x0000004002027810 */ /* 0x001fe40007f1e0ff */
[----:B-1----:R-:W-:Y:S02]  /*0460*/  IADD3 R4, P1, PT, R4, 0x40, RZ ;  /* 0x0000004004047810 */ /* 0x002fe40007f3e0ff */
[----:B------:R-:W-:Y:S02]  /*0470*/  IADD3.X R3, PT, PT, RZ, R3, RZ, P0, !PT ;  /* 0x00000003ff037210 */ /* 0x000fe400007fe4ff */
[----:B------:R-:W-:Y:S01]  /*0480*/  IADD3.X R5, PT, PT, RZ, R5, RZ, P1, !PT ;  /* 0x00000005ff057210 */ /* 0x000fe20000ffe4ff */
[----:B--2---:R-:W-:-:S04]  /*0490*/  FFMA R9, R16, R17, R9 ;  /* 0x0000001110097223 */ /* 0x004fc80000000009 */
[----:B---3--:R-:W-:-:S04]  /*04a0*/  FFMA R9, R14, R15, R9 ;  /* 0x0000000f0e097223 */ /* 0x008fc80000000009 */
[----:B----4-:R-:W-:-:S04]  /*04b0*/  FFMA R9, R18, R19, R9 ;  /* 0x0000001312097223 */ /* 0x010fc80000000009 */
[----:B-----5:R-:W-:-:S04]  /*04c0*/  FFMA R9, R20, R21, R9 ;  /* 0x0000001514097223 */ /* 0x020fc80000000009 */
[----:B------:R-:W-:-:S04]  /*04d0*/  FFMA R9, R22, R23, R9 ;  /* 0x0000001716097223 */ /* 0x000fc80000000009 */
[----:B------:R-:W-:-:S04]  /*04e0*/  FFMA R24, R24, R25, R9 ;  /* 0x0000001918187223 */ /* 0x000fc80000000009 */
[----:B------:R-:W-:-:S04]  /*04f0*/  FFMA R13, R13, R12, R24 ;  /* 0x0000000c0d0d7223 */ /* 0x000fc80000000018 */
[----:B------:R-:W-:Y:S01]  /*0500*/  FFMA R14, R8, R11, R13 ;  /* 0x0000000b080e7223 */ /* 0x000fe2000000000d */
[----:B------:R-:W-:Y:S06]  /*0510*/  BRA.U UP1, `(.L_x_2) ;  /* 0xfffffffd01247547 */ /* 0x000fec000b83ffff */
.L_x_1:
[----:B------:R-:W-:Y:S05]  /*0520*/  BRA.U !UP0, `(.L_x_0) ;  /* 0x00000005086c7547 */ /* 0x000fea000b800000 */
[----:B------:R-:W-:Y:S02]  /*0530*/  UISETP.GE.U32.AND UP0, UPT, UR7, 0x8, UPT ;  /* 0x000000080700788c */ /* 0x000fe4000bf06070 */
[----:B------:R-:W-:-:S04]  /*0540*/  ULOP3.LUT UR5, UR6, 0x7, URZ, 0xc0, !UPT ;  /* 0x0000000706057892 */ /* 0x000fc8000f8ec0ff */
[----:B------:R-:W-:-:S03]  /*0550*/  UISETP.NE.AND UP1, UPT, UR5, URZ, UPT ;  /* 0x000000ff0500728c */ /* 0x000fc6000bf25270 */
[----:B------:R-:W-:Y:S08]  /*0560*/  BRA.U !UP0, `(.L_x_3) ;  /* 0x00000001088c7547 */ /* 0x000ff0000b800000 */
[----:B------:R-:W0:Y:S01]  /*0570*/  LDC.64 R8, c[0x0][0x380] ;  /* 0x0000e000ff087b82 */ /* 0x000e220000000a00 */
[----:B------:R-:W1:Y:S01]  /*0580*/  LDCU.64 UR8, c[0x0][0x380] ;  /* 0x00007000ff0877ac */ /* 0x000e620008000a00 */
[CC--:B------:R-:W-:Y:S02]  /*0590*/  IADD3 R3, PT, PT, R6.reuse, R7.reuse, RZ ;  /* 0x0000000706037210 */ /* 0x0c0fe40007ffe0ff */
[----:B------:R-:W-:-:S04]  /*05a0*/  IADD3 R10, P0, PT, R6, R7, RZ ;  /* 0x00000007060a7210 */ /* 0x000fc80007f1e0ff */
[----:B------:R-:W2:Y:S01]  /*05b0*/  LDC.64 R4, c[0x0][0x388] ;  /* 0x0000e200ff047b82 */ /* 0x000ea20000000a00 */
[----:B0-----:R-:W-:Y:S01]  /*05c0*/  IMAD.WIDE.U32 R8, R3, 0x4, R8 ;  /* 0x0000000403087825 */ /* 0x001fe200078e0008 */
[----:B------:R-:W-:Y:S02]  /*05d0*/  IADD3.X R3, PT, PT, RZ, RZ, RZ, P0, !PT ;  /* 0x000000ffff037210 */ /* 0x000fe400007fe4ff */
[C---:B-1----:R-:W-:Y:S02]  /*05e0*/  LEA R2, P0, R10.reuse, UR8, 0x2 ;  /* 0x000000080a027c11 */ /* 0x042fe4000f8010ff */
[----:B------:R-:W3:Y:S02]  /*05f0*/  LDG.E R11, desc[UR10][R8.64] ;  /* 0x0000000a080b7981 */ /* 0x000ee4000c1e1900 */
[----:B------:R-:W-:Y:S01]  /*0600*/  LEA.HI.X R3, R10, UR9, R3, 0x2, P0 ;  /* 0x000000090a037c11 */ /* 0x000fe200080f1403 */
[----:B--2---:R-:W-:-:S04]  /*0610*/  IMAD.WIDE.U32 R4, R7, 0x4, R4 ;  /* 0x0000000407047825 */ /* 0x004fc800078e0004 */
[----:B------:R-:W2:Y:S04]  /*0620*/  LDG.E R13, desc[UR10][R2.64+0x4] ;  /* 0x0000040a020d7981 */ /* 0x000ea8000c1e1900 */
[----:B------:R-:W3:Y:S04]  /*0630*/  LDG.E R10, desc[UR10][R4.64] ;  /* 0x0000000a040a7981 */ /* 0x000ee8000c1e1900 */
[----:B------:R-:W2:Y:S04]  /*0640*/  LDG.E R12, desc[UR10][R4.64+0x4] ;  /* 0x0000040a040c7981 */ /* 0x000ea8000c1e1900 */
        /* <DEDUP_REMOVED lines=12> */
[----:B------:R-:W-:Y:S01]  /*0710*/  IADD3 R7, PT, PT, R7, 0x8, RZ ;  /* 0x0000000807077810 */ /* 0x000fe20007ffe0ff */
[----:B---3--:R-:W-:-:S04]  /*0720*/  FFMA R10, R11, R10, R14 ;  /* 0x0000000a0b0a7223 */ /* 0x008fc8000000000e */
[----:B--2---:R-:W-:-:S04]  /*0730*/  FFMA R10, R13, R12, R10 ;  /* 0x0000000c0d0a7223 */ /* 0x004fc8000000000a */
[----:B----4-:R-:W-:-:S04]  /*0740*/  FFMA R10, R15, R16, R10 ;  /* 0x000000100f0a7223 */ /* 0x010fc8000000000a */
[----:B-----5:R-:W-:-:S04]  /*0750*/  FFMA R10, R17, R18, R10 ;  /* 0x00000012110a7223 */ /* 0x020fc8000000000a */
[----:B------:R-:W-:-:S04]  /*0760*/  FFMA R10, R19, R20, R10 ;  /* 0x00000014130a7223 */ /* 0x000fc8000000000a */
[----:B------:R-:W-:-:S04]  /*0770*/  FFMA R21, R21, R22, R10 ;  /* 0x0000001615157223 */ /* 0x000fc8000000000a */
[----:B------:R-:W-:-:S04]  /*0780*/  FFMA R8, R8, R9, R21 ;  /* 0x0000000908087223 */ /* 0x000fc80000000015 */
[----:B------:R-:W-:-:S07]  /*0790*/  FFMA R14, R23, R24, R8 ;  /* 0x00000018170e7223 */ /* 0x000fce0000000008 */
.L_x_3:
        /* <DEDUP_REMOVED lines=12> */
[----:B-1----:R-:W-:-:S03]  /*0860*/  LEA R2, P0, R10, UR6, 0x2 ;  /* 0x000000060a027c11 */ /* 0x002fc6000f8010ff */
[----:B------:R-:W3:Y:S01]  /*0870*/  LDG.E R9, desc[UR10][R8.64] ;  /* 0x0000000a08097981 */ /* 0x000ee2000c1e1900 */
        /* <DEDUP_REMOVED lines=8> */
[----:B------:R-:W5:Y:S01]  /*0900*/  LDG.E R16, desc[UR10][R4.64+0xc] ;  /* 0x00000c0a04107981 */ /* 0x000f62000c1e1900 */
[----:B------:R-:W-:Y:S01]  /*0910*/  IADD3 R7, PT, PT, R7, 0x4, RZ ;  /* 0x0000000407077810 */ /* 0x000fe20007ffe0ff */
[----:B---3--:R-:W-:-:S04]  /*0920*/  FFMA R10, R9, R10, R14 ;  /* 0x0000000a090a7223 */ /* 0x008fc8000000000e */
[----:B--2---:R-:W-:-:S04]  /*0930*/  FFMA R10, R11, R12, R10 ;  /* 0x0000000c0b0a7223 */ /* 0x004fc8000000000a */
[----:B----4-:R-:W-:-:S04]  /*0940*/  FFMA R10, R13, R15, R10 ;  /* 0x0000000f0d0a7223 */ /* 0x010fc8000000000a */
[----:B-----5:R-:W-:-:S07]  /*0950*/  FFMA R14, R17, R16, R10 ;  /* 0x00000010110e7223 */ /* 0x020fce000000000a */
.L_x_4:
[----:B------:R-:W-:Y:S05]  /*0960*/  BRA.U !UP1, `(.L_x_0) ;  /* 0x00000001095c7547 */ /* 0x000fea000b800000 */
[----:B------:R-:W0:Y:S01]  /*0970*/  LDC.64 R2, c[0x0][0x388] ;  /* 0x0000e200ff027b82 */ /* 0x000e220000000a00 */
[----:B------:R-:W-:Y:S01]  /*0980*/  IADD3 R9, PT, PT, R6, R7, RZ ;  /* 0x0000000706097210 */ /* 0x000fe20007ffe0ff */
[----:B------:R-:W-:-:S06]  /*0990*/  UIADD3 UR4, UPT, UPT, -UR4, URZ, URZ ;  /* 0x000000ff04047290 */ /* 0x000fcc000fffe1ff */
[----:B------:R-:W1:Y:S01]  /*09a0*/  LDC.64 R4, c[0x0][0x380] ;  /* 0x0000e000ff047b82 */ /* 0x000e620000000a00 */
[----:B0-----:R-:W-:-:S03]  /*09b0*/  IMAD.WIDE.U32 R2, R7, 0x4, R2 ;  /* 0x0000000407027825 */ /* 0x001fc600078e0002 */
[----:B------:R-:W-:Y:S01]  /*09c0*/  MOV R6, R2 ;  /* 0x0000000200067202 */ /* 0x000fe20000000f00 */
[----:B-1----:R-:W-:Y:S01]  /*09d0*/  IMAD.WIDE.U32 R4, R9, 0x4, R4 ;  /* 0x0000000409047825 */ /* 0x002fe200078e0004 */
[----:B------:R-:W-:Y:S02]  /*09e0*/  MOV R9, R3 ;  /* 0x0000000300097202 */ /* 0x000fe40000000f00 */
[----:B------:R-:W-:Y:S02]  /*09f0*/  MOV R2, R4 ;  /* 0x0000000400027202 */ /* 0x000fe40000000f00 */
[----:B------:R-:W-:-:S07]  /*0a00*/  MOV R7, R5 ;  /* 0x0000000500077202 */ /* 0x000fce0000000f00 */
.L_x_5:
[----:B------:R-:W-:Y:S02]  /*0a10*/  MOV R3, R7 ;  /* 0x0000000700037202 */ /* 0x000fe40000000f00 */
[----:B------:R-:W-:Y:S02]  /*0a20*/  MOV R4, R6 ;  /* 0x0000000600047202 */ /* 0x000fe40000000f00 */
[----:B------:R-:W-:Y:S02]  /*0a30*/  MOV R5, R9 ;  /* 0x0000000900057202 */ /* 0x000fe40000000f00 */
[----:B------:R0:W2:Y:S04]  /*0a40*/  LDG.E R3, desc[UR10][R2.64] ;  /* 0x0000000a02037981 */ /* 0x0000a8000c1e1900 */
[----:B------:R-:W2:Y:S01]  /*0a50*/  LDG.E R4, desc[UR10][R4.64] ;  /* 0x0000000a04047981 */ /* 0x000ea2000c1e1900 */
[----:B------:R-:W-:Y:S01]  /*0a60*/  UIADD3 UR4, UPT, UPT, UR4, 0x1, URZ ;  /* 0x0000000104047890 */ /* 0x000fe2000fffe0ff */
[----:B------:R-:W-:-:S03]  /*0a70*/  IADD3 R6, P0, PT, R6, 0x4, RZ ;  /* 0x0000000406067810 */ /* 0x000fc60007f1e0ff */
[----:B------:R-:W-:Y:S01]  /*0a80*/  UISETP.NE.AND UP0, UPT, UR4, URZ, UPT ;  /* 0x000000ff0400728c */ /* 0x000fe2000bf05270 */
[----:B0-----:R-:W-:Y:S02]  /*0a90*/  IADD3 R2, P1, PT, R2, 0x4, RZ ;  /* 0x0000000402027810 */ /* 0x001fe40007f3e0ff */
[----:B------:R-:W-:Y:S02]  /*0aa0*/  IADD3.X R9, PT, PT, RZ, R9, RZ, P0, !PT ;  /* 0x00000009ff097210 */ /* 0x000fe400007fe4ff */
[----:B------:R-:W-:Y:S01]  /*0ab0*/  IADD3.X R7, PT, PT, RZ, R7, RZ, P1, !PT ;  /* 0x00000007ff077210 */ /* 0x000fe20000ffe4ff */
[----:B--2---:R-:W-:-:S03]  /*0ac0*/  FFMA R14, R3, R4, R14 ;  /* 0x00000004030e7223 */ /* 0x004fc6000000000e */
[----:B------:R-:W-:Y:S05]  /*0ad0*/  BRA.U UP0, `(.L_x_5) ;  /* 0xfffffffd00cc7547 */ /* 0x000fea000b83ffff */
.L_x_0:
[----:B------:R-:W1:Y:S02]  /*0ae0*/  LDC.64 R2, c[0x0][0x390] ;  /* 0x0000e400ff027b82 */ /* 0x000e640000000a00 */
[----:B-1----:R-:W-:-:S05]  /*0af0*/  IMAD.WIDE.U32 R2, R0, 0x4, R2 ;  /* 0x0000000400027825 */ /* 0x002fca00078e0002 */
[----:B------:R-:W-:Y:S01]  /*0b00*/  STG.E desc[UR10][R2.64], R14 ;  /* 0x0000000e02007986 */ /* 0x000fe2000c10190a */
[----:B------:R-:W-:Y:S05]  /*0b10*/  EXIT ;  /* 0x000000000000794d */ /* 0x000fea0003800000 */
.L_x_6:
[----:B------:R-:W-:-:S00]  /*0b20*/  BRA `(.L_x_6) ;  /* 0xfffffffc00fc7947 */ /* 0x000fc0000383ffff */
[----:B------:R-:W-:-:S00]  /*0b30*/  NOP ;  /* 0x0000000000007918 */ /* 0x000fc00000000000 */
        /* <DEDUP_REMOVED lines=12> */
.L_x_7:


//--------------------- .nv.shared.reserved.0     --------------------------
	.section	.nv.shared.reserved.0,"aw",@nobits
	.weak		__nv_reservedSMEM_offset_0_alias
	.size		__nv_reservedSMEM_offset_0_alias, 0, 64
	.other		__nv_reservedSMEM_offset_0_alias,@"STO_CUDA_RESERVED_SHARED STV_DEFAULT"
__nv_reservedSMEM_offset_0_alias:
	.zero		0
	.zero		64


//--------------------- .nv.constant0._Z17matrixVecMultiplyPfS_S_i --------------------------
	.section	.nv.constant0._Z17matrixVecMultiplyPfS_S_i,"a",@progbits
	.sectionflags	@""
	.align	4
.nv.constant0._Z17matrixVecMultiplyPfS_S_i:
	.zero		924


//--------------------- SYMBOLS --------------------------

	.type		.nv.reservedSmem.offset0,@object
	.size		.nv.reservedSmem.offset0,0x4
